//
// Generated by NVIDIA NVVM Compiler
//
// Compiler Build ID: CL-36424714
// Cuda compilation tools, release 13.0, V13.0.88
// Based on NVVM 20.0.0
//

.version 9.0
.target sm_100
.address_size 64

	// .globl	_Z13geglu_forwardPfS_S_ii

.visible .entry _Z13geglu_forwardPfS_S_ii(
	.param .u64 .ptr .align 1 _Z13geglu_forwardPfS_S_ii_param_0,
	.param .u64 .ptr .align 1 _Z13geglu_forwardPfS_S_ii_param_1,
	.param .u64 .ptr .align 1 _Z13geglu_forwardPfS_S_ii_param_2,
	.param .u32 _Z13geglu_forwardPfS_S_ii_param_3,
	.param .u32 _Z13geglu_forwardPfS_S_ii_param_4
)
{
	.reg .pred 	%p<8>;
	.reg .b32 	%r<11>;
	.reg .b32 	%f<26>;
	.reg .b64 	%rd<14>;
	.reg .b64 	%fd<8>;

	ld.param.u64 	%rd4, [_Z13geglu_forwardPfS_S_ii_param_0];
	ld.param.u64 	%rd5, [_Z13geglu_forwardPfS_S_ii_param_1];
	ld.param.u64 	%rd6, [_Z13geglu_forwardPfS_S_ii_param_2];
	ld.param.u32 	%r8, [_Z13geglu_forwardPfS_S_ii_param_3];
	ld.param.u32 	%r7, [_Z13geglu_forwardPfS_S_ii_param_4];
	mov.u32 	%r1, %ctaid.x;
	mov.u32 	%r10, %tid.x;
	setp.ge.s32 	%p1, %r1, %r8;
	setp.ge.s32 	%p2, %r10, %r7;
	or.pred  	%p3, %p1, %p2;
	@%p3 bra 	$L__BB0_3;
	mul.lo.s32 	%r3, %r7, %r1;
	mov.u32 	%r4, %ntid.x;
	cvta.to.global.u64 	%rd1, %rd4;
	cvta.to.global.u64 	%rd2, %rd5;
	cvta.to.global.u64 	%rd3, %rd6;
$L__BB0_2:
	add.s32 	%r9, %r10, %r3;
	mul.wide.s32 	%rd7, %r9, 4;
	add.s64 	%rd8, %rd1, %rd7;
	ld.global.f32 	%f1, [%rd8];
	add.s64 	%rd9, %rd2, %rd7;
	ld.global.f32 	%f2, [%rd9];
	mul.f32 	%f3, %f1, %f1;
	mul.f32 	%f4, %f1, %f3;
	cvt.f64.f32 	%fd1, %f1;
	mul.f64 	%fd2, %fd1, 0d3FE0000000000000;
	cvt.f64.f32 	%fd3, %f4;
	fma.rn.f64 	%fd4, %fd3, 0d3FA6E4E26D4801F7, %fd1;
	mul.f64 	%fd5, %fd4, 0d3FE9884540000000;
	cvt.rn.f32.f64 	%f5, %fd5;
	abs.f32 	%f6, %f5;
	mul.f32 	%f7, %f6, 0f4038AA3B;
	ex2.approx.ftz.f32 	%f8, %f7;
	add.f32 	%f9, %f8, 0f3F800000;
	rcp.approx.ftz.f32 	%f10, %f9;
	fma.rn.f32 	%f11, %f10, 0fC0000000, 0f3F800000;
	setp.ge.f32 	%p4, %f6, 0f41102CB4;
	selp.f32 	%f12, 0f3F800000, %f11, %p4;
	abs.f32 	%f13, %f12;
	neg.f32 	%f14, %f13;
	mov.b64 	%rd10, %fd5;
	shr.u64 	%rd11, %rd10, 63;
	and.b64  	%rd12, %rd11, 1;
	setp.eq.b64 	%p5, %rd12, 1;
	selp.f32 	%f15, %f14, %f13, %p5;
	mul.f32 	%f16, %f5, %f5;
	fma.rn.f32 	%f17, %f16, 0f3C80F082, 0fBD563CAE;
	fma.rn.f32 	%f18, %f17, %f16, 0f3E085941;
	fma.rn.f32 	%f19, %f18, %f16, 0fBEAAA9ED;
	fma.rn.f32 	%f20, %f19, %f16, 0f00000000;
	fma.rn.f32 	%f21, %f20, %f5, %f5;
	setp.ge.f32 	%p6, %f6, 0f3F19999A;
	selp.f32 	%f22, %f15, %f21, %p6;
	add.f32 	%f23, %f22, 0f3F800000;
	cvt.f64.f32 	%fd6, %f23;
	mul.f64 	%fd7, %fd2, %fd6;
	cvt.rn.f32.f64 	%f24, %fd7;
	mul.f32 	%f25, %f2, %f24;
	add.s64 	%rd13, %rd3, %rd7;
	st.global.f32 	[%rd13], %f25;
	add.s32 	%r10, %r10, %r4;
	setp.lt.s32 	%p7, %r10, %r7;
	@%p7 bra 	$L__BB0_2;
$L__BB0_3:
	ret;

}
	// .globl	_Z14geglu_backwardPfS_S_S_S_ii
.visible .entry _Z14geglu_backwardPfS_S_S_S_ii(
	.param .u64 .ptr .align 1 _Z14geglu_backwardPfS_S_S_S_ii_param_0,
	.param .u64 .ptr .align 1 _Z14geglu_backwardPfS_S_S_S_ii_param_1,
	.param .u64 .ptr .align 1 _Z14geglu_backwardPfS_S_S_S_ii_param_2,
	.param .u64 .ptr .align 1 _Z14geglu_backwardPfS_S_S_S_ii_param_3,
	.param .u64 .ptr .align 1 _Z14geglu_backwardPfS_S_S_S_ii_param_4,
	.param .u32 _Z14geglu_backwardPfS_S_S_S_ii_param_5,
	.param .u32 _Z14geglu_backwardPfS_S_S_S_ii_param_6
)
{
	.reg .pred 	%p<8>;
	.reg .b32 	%r<11>;
	.reg .b32 	%f<34>;
	.reg .b64 	%rd<20>;
	.reg .b64 	%fd<14>;

	ld.param.u64 	%rd6, [_Z14geglu_backwardPfS_S_S_S_ii_param_0];
	ld.param.u64 	%rd7, [_Z14geglu_backwardPfS_S_S_S_ii_param_1];
	ld.param.u64 	%rd8, [_Z14geglu_backwardPfS_S_S_S_ii_param_2];
	ld.param.u64 	%rd9, [_Z14geglu_backwardPfS_S_S_S_ii_param_3];
	ld.param.u64 	%rd10, [_Z14geglu_backwardPfS_S_S_S_ii_param_4];
	ld.param.u32 	%r8, [_Z14geglu_backwardPfS_S_S_S_ii_param_5];
	ld.param.u32 	%r7, [_Z14geglu_backwardPfS_S_S_S_ii_param_6];
	mov.u32 	%r1, %ctaid.x;
	mov.u32 	%r10, %tid.x;
	setp.ge.s32 	%p1, %r1, %r8;
	setp.ge.s32 	%p2, %r10, %r7;
	or.pred  	%p3, %p1, %p2;
	@%p3 bra 	$L__BB1_3;
	mul.lo.s32 	%r3, %r7, %r1;
	mov.u32 	%r4, %ntid.x;
	cvta.to.global.u64 	%rd1, %rd7;
	cvta.to.global.u64 	%rd2, %rd8;
	cvta.to.global.u64 	%rd3, %rd6;
	cvta.to.global.u64 	%rd4, %rd10;
	cvta.to.global.u64 	%rd5, %rd9;
$L__BB1_2:
	add.s32 	%r9, %r10, %r3;
	mul.wide.s32 	%rd11, %r9, 4;
	add.s64 	%rd12, %rd1, %rd11;
	ld.global.f32 	%f1, [%rd12];
	add.s64 	%rd13, %rd2, %rd11;
	ld.global.f32 	%f2, [%rd13];
	add.s64 	%rd14, %rd3, %rd11;
	ld.global.f32 	%f3, [%rd14];
	mul.f32 	%f4, %f1, %f1;
	mul.f32 	%f5, %f1, %f4;
	cvt.f64.f32 	%fd1, %f1;
	cvt.f64.f32 	%fd2, %f5;
	fma.rn.f64 	%fd3, %fd2, 0d3FA6E4E26D4801F7, %fd1;
	mul.f64 	%fd4, %fd3, 0d3FE9884540000000;
	cvt.rn.f32.f64 	%f6, %fd4;
	abs.f32 	%f7, %f6;
	mul.f32 	%f8, %f7, 0f4038AA3B;
	ex2.approx.ftz.f32 	%f9, %f8;
	add.f32 	%f10, %f9, 0f3F800000;
	rcp.approx.ftz.f32 	%f11, %f10;
	fma.rn.f32 	%f12, %f11, 0fC0000000, 0f3F800000;
	setp.ge.f32 	%p4, %f7, 0f41102CB4;
	selp.f32 	%f13, 0f3F800000, %f12, %p4;
	abs.f32 	%f14, %f13;
	neg.f32 	%f15, %f14;
	mov.b64 	%rd15, %fd4;
	shr.u64 	%rd16, %rd15, 63;
	and.b64  	%rd17, %rd16, 1;
	setp.eq.b64 	%p5, %rd17, 1;
	selp.f32 	%f16, %f15, %f14, %p5;
	mul.f32 	%f17, %f6, %f6;
	fma.rn.f32 	%f18, %f17, 0f3C80F082, 0fBD563CAE;
	fma.rn.f32 	%f19, %f18, %f17, 0f3E085941;
	fma.rn.f32 	%f20, %f19, %f17, 0fBEAAA9ED;
	fma.rn.f32 	%f21, %f20, %f17, 0f00000000;
	fma.rn.f32 	%f22, %f21, %f6, %f6;
	setp.ge.f32 	%p6, %f7, 0f3F19999A;
	selp.f32 	%f23, %f16, %f22, %p6;
	mul.f64 	%fd5, %fd1, 0d3FE0000000000000;
	add.f32 	%f24, %f23, 0f3F800000;
	cvt.f64.f32 	%fd6, %f24;
	mul.f64 	%fd7, %fd5, %fd6;
	cvt.rn.f32.f64 	%f25, %fd7;
	mul.f32 	%f26, %f3, %f25;
	add.s64 	%rd18, %rd4, %rd11;
	st.global.f32 	[%rd18], %f26;
	mul.f32 	%f27, %f23, %f23;
	mov.f32 	%f28, 0f3F800000;
	sub.f32 	%f29, %f28, %f27;
	cvt.f64.f32 	%fd8, %f29;
	mul.f64 	%fd9, %fd5, %fd8;
	mul.f64 	%fd10, %fd1, 0d3FC12BA9D1F60179;
	fma.rn.f64 	%fd11, %fd10, %fd1, 0d3FF0000000000000;
	mul.f64 	%fd12, %fd11, 0d3FE9884540000000;
	mul.f64 	%fd13, %fd12, %fd9;
	cvt.rn.f32.f64 	%f30, %fd13;
	mul.f32 	%f31, %f2, %f3;
	fma.rn.f32 	%f32, %f24, 0f3F000000, %f30;
	mul.f32 	%f33, %f31, %f32;
	add.s64 	%rd19, %rd5, %rd11;
	st.global.f32 	[%rd19], %f33;
	add.s32 	%r10, %r10, %r4;
	setp.lt.s32 	%p7, %r10, %r7;
	@%p7 bra 	$L__BB1_2;
$L__BB1_3:
	ret;

}


// ===== COMPILED SASS (sm_100) =====

	.target	sm_100

	.elftype	@"ET_EXEC"


//--------------------- .note.nv.tkinfo           --------------------------
	.section	.note.nv.tkinfo,"",@"SHT_NOTE"
	.sectionflags	@"SHF_NOTE_NV_TKINFO"
	.tkinfo
        /*0018*/ 	.word	0x00000002
        /*0030*/ 	.string	""
        /*0030*/ 	.string	"ptxas"
        /*0030*/ 	.string	"Cuda compilation tools, release 13.0, V13.0.88"
        /*0030*/ 	.string	"Build cuda_13.0.r13.0/compiler.36424714_0"
        /*0030*/ 	.string	"-arch sm_100 -m 64 "



//--------------------- .note.nv.cuinfo           --------------------------
	.section	.note.nv.cuinfo,"",@"SHT_NOTE"
	.sectionflags	@"SHF_NOTE_NV_CUINFO"
        /*0018*/ 	.short	0x0002
        /*001a*/ 	.short	0x0064
        /*001c*/ 	.short	0x0082
	.zero		2


//--------------------- .nv.info                  --------------------------
	.section	.nv.info,"",@"SHT_CUDA_INFO"
	.align	4


	//----- nvinfo : EIATTR_REGCOUNT
	.align		4
        /*0000*/ 	.byte	0x04, 0x2f
        /*0002*/ 	.short	(.L_1 - .L_0)
	.align		4
.L_0:
        /*0004*/ 	.word	index@(_Z13geglu_forwardPfS_S_ii)
        /*0008*/ 	.word	0x0000001a


	//----- nvinfo : EIATTR_FRAME_SIZE
	.align		4
.L_1:
        /*000c*/ 	.byte	0x04, 0x11
        /*000e*/ 	.short	(.L_3 - .L_2)
	.align		4
.L_2:
        /*0010*/ 	.word	index@(_Z13geglu_forwardPfS_S_ii)
        /*0014*/ 	.word	0x00000000


	//----- nvinfo : EIATTR_REGCOUNT
	.align		4
.L_3:
        /*0018*/ 	.byte	0x04, 0x2f
        /*001a*/ 	.short	(.L_5 - .L_4)
	.align		4
.L_4:
        /*001c*/ 	.word	index@(_Z14geglu_backwardPfS_S_S_S_ii)
        /*0020*/ 	.word	0x0000001e


	//----- nvinfo : EIATTR_FRAME_SIZE
	.align		4
.L_5:
        /*0024*/ 	.byte	0x04, 0x11
        /*0026*/ 	.short	(.L_7 - .L_6)
	.align		4
.L_6:
        /*0028*/ 	.word	index@(_Z14geglu_backwardPfS_S_S_S_ii)
        /*002c*/ 	.word	0x00000000


	//----- nvinfo : EIATTR_MIN_STACK_SIZE
	.align		4
.L_7:
        /*0030*/ 	.byte	0x04, 0x12
        /*0032*/ 	.short	(.L_9 - .L_8)
	.align		4
.L_8:
        /*0034*/ 	.word	index@(_Z14geglu_backwardPfS_S_S_S_ii)
        /*0038*/ 	.word	0x00000000


	//----- nvinfo : EIATTR_MIN_STACK_SIZE
	.align		4
.L_9:
        /*003c*/ 	.byte	0x04, 0x12
        /*003e*/ 	.short	(.L_11 - .L_10)
	.align		4
.L_10:
        /*0040*/ 	.word	index@(_Z13geglu_forwardPfS_S_ii)
        /*0044*/ 	.word	0x00000000
.L_11:


//--------------------- .nv.compat                --------------------------
	.section	.nv.compat,"",@"SHT_CUDA_COMPAT_INFO"
	.align	4
        /*0000*/ 	.byte	0x02, 0x09, 0x00, 0x00, 0x02, 0x02, 0x01, 0x00, 0x02, 0x05, 0x05, 0x00, 0x03, 0x07, 0x01, 0x01
        /*0010*/ 	.byte	0x02, 0x03, 0x00, 0x00, 0x02, 0x06, 0x01, 0x00, 0x04, 0x0b, 0x08, 0x00, 0x01, 0x00, 0x00, 0x00
        /*0020*/ 	.byte	0x00, 0x00, 0x00, 0x00


//--------------------- .nv.info._Z14geglu_backwardPfS_S_S_S_ii --------------------------
	.section	.nv.info._Z14geglu_backwardPfS_S_S_S_ii,"",@"SHT_CUDA_INFO"
	.sectionflags	@""
	.align	4


	//----- nvinfo : EIATTR_CUDA_API_VERSION
	.align		4
        /*0000*/ 	.byte	0x04, 0x37
        /*0002*/ 	.short	(.L_13 - .L_12)
.L_12:
        /*0004*/ 	.word	0x00000082


	//----- nvinfo : EIATTR_KPARAM_INFO
	.align		4
.L_13:
        /*0008*/ 	.byte	0x04, 0x17
        /*000a*/ 	.short	(.L_15 - .L_14)
.L_14:
        /*000c*/ 	.word	0x00000000
        /*0010*/ 	.short	0x0006
        /*0012*/ 	.short	0x002c
        /*0014*/ 	.byte	0x00, 0xf0, 0x11, 0x00


	//----- nvinfo : EIATTR_KPARAM_INFO
	.align		4
.L_15:
        /*0018*/ 	.byte	0x04, 0x17
        /*001a*/ 	.short	(.L_17 - .L_16)
.L_16:
        /*001c*/ 	.word	0x00000000
        /*0020*/ 	.short	0x0005
        /*0022*/ 	.short	0x0028
        /*0024*/ 	.byte	0x00, 0xf0, 0x11, 0x00


	//----- nvinfo : EIATTR_KPARAM_INFO
	.align		4
.L_17:
        /*0028*/ 	.byte	0x04, 0x17
        /*002a*/ 	.short	(.L_19 - .L_18)
.L_18:
        /*002c*/ 	.word	0x00000000
        /*0030*/ 	.short	0x0004
        /*0032*/ 	.short	0x0020
        /*0034*/ 	.byte	0x00, 0xf5, 0x21, 0x00


	//----- nvinfo : EIATTR_KPARAM_INFO
	.align		4
.L_19:
        /*0038*/ 	.byte	0x04, 0x17
        /*003a*/ 	.short	(.L_21 - .L_20)
.L_20:
        /*003c*/ 	.word	0x00000000
        /*0040*/ 	.short	0x0003
        /*0042*/ 	.short	0x0018
        /*0044*/ 	.byte	0x00, 0xf5, 0x21, 0x00


	//----- nvinfo : EIATTR_KPARAM_INFO
	.align		4
.L_21:
        /*0048*/ 	.byte	0x04, 0x17
        /*004a*/ 	.short	(.L_23 - .L_22)
.L_22:
        /*004c*/ 	.word	0x00000000
        /*0050*/ 	.short	0x0002
        /*0052*/ 	.short	0x0010
        /*0054*/ 	.byte	0x00, 0xf5, 0x21, 0x00


	//----- nvinfo : EIATTR_KPARAM_INFO
	.align		4
.L_23:
        /*0058*/ 	.byte	0x04, 0x17
        /*005a*/ 	.short	(.L_25 - .L_24)
.L_24:
        /*005c*/ 	.word	0x00000000
        /*0060*/ 	.short	0x0001
        /*0062*/ 	.short	0x0008
        /*0064*/ 	.byte	0x00, 0xf5, 0x21, 0x00


	//----- nvinfo : EIATTR_KPARAM_INFO
	.align		4
.L_25:
        /*0068*/ 	.byte	0x04, 0x17
        /*006a*/ 	.short	(.L_27 - .L_26)
.L_26:
        /*006c*/ 	.word	0x00000000
        /*0070*/ 	.short	0x0000
        /*0072*/ 	.short	0x0000
        /*0074*/ 	.byte	0x00, 0xf5, 0x21, 0x00


	//----- nvinfo : EIATTR_SPARSE_MMA_MASK
	.align		4
.L_27:
        /*0078*/ 	.byte	0x03, 0x50
        /*007a*/ 	.short	0x0000


	//----- nvinfo : EIATTR_MAXREG_COUNT
	.align		4
        /*007c*/ 	.byte	0x03, 0x1b
        /*007e*/ 	.short	0x00ff


	//----- nvinfo : EIATTR_MERCURY_ISA_VERSION
	.align		4
        /*0080*/ 	.byte	0x03, 0x5f
        /*0082*/ 	.short	0x0101


	//----- nvinfo : EIATTR_VRC_CTA_INIT_COUNT
	.align		4
        /*0084*/ 	.byte	0x02, 0x4a
	.zero		1
	.zero		1


	//----- nvinfo : EIATTR_EXIT_INSTR_OFFSETS
	.align		4
        /*0088*/ 	.byte	0x04, 0x1c
        /*008a*/ 	.short	(.L_29 - .L_28)


	//   ....[0]....
.L_28:
        /*008c*/ 	.word	0x00000060


	//   ....[1]....
        /*0090*/ 	.word	0x000004f0


	//----- nvinfo : EIATTR_CRS_STACK_SIZE
	.align		4
.L_29:
        /*0094*/ 	.byte	0x04, 0x1e
        /*0096*/ 	.short	(.L_31 - .L_30)
.L_30:
        /*0098*/ 	.word	0x00000000


	//----- nvinfo : EIATTR_CBANK_PARAM_SIZE
	.align		4
.L_31:
        /*009c*/ 	.byte	0x03, 0x19
        /*009e*/ 	.short	0x0030


	//----- nvinfo : EIATTR_PARAM_CBANK
	.align		4
        /*00a0*/ 	.byte	0x04, 0x0a
        /*00a2*/ 	.short	(.L_33 - .L_32)
	.align		4
.L_32:
        /*00a4*/ 	.word	index@(.nv.constant0._Z14geglu_backwardPfS_S_S_S_ii)
        /*00a8*/ 	.short	0x0380
        /*00aa*/ 	.short	0x0030


	//----- nvinfo : EIATTR_SW_WAR
	.align		4
.L_33:
        /*00ac*/ 	.byte	0x04, 0x36
        /*00ae*/ 	.short	(.L_35 - .L_34)
.L_34:
        /*00b0*/ 	.word	0x00000008
.L_35:


//--------------------- .nv.info._Z13geglu_forwardPfS_S_ii --------------------------
	.section	.nv.info._Z13geglu_forwardPfS_S_ii,"",@"SHT_CUDA_INFO"
	.sectionflags	@""
	.align	4


	//----- nvinfo : EIATTR_CUDA_API_VERSION
	.align		4
        /*0000*/ 	.byte	0x04, 0x37
        /*0002*/ 	.short	(.L_37 - .L_36)
.L_36:
        /*0004*/ 	.word	0x00000082


	//----- nvinfo : EIATTR_KPARAM_INFO
	.align		4
.L_37:
        /*0008*/ 	.byte	0x04, 0x17
        /*000a*/ 	.short	(.L_39 - .L_38)
.L_38:
        /*000c*/ 	.word	0x00000000
        /*0010*/ 	.short	0x0004
        /*0012*/ 	.short	0x001c
        /*0014*/ 	.byte	0x00, 0xf0, 0x11, 0x00


	//----- nvinfo : EIATTR_KPARAM_INFO
	.align		4
.L_39:
        /*0018*/ 	.byte	0x04, 0x17
        /*001a*/ 	.short	(.L_41 - .L_40)
.L_40:
        /*001c*/ 	.word	0x00000000
        /*0020*/ 	.short	0x0003
        /*0022*/ 	.short	0x0018
        /*0024*/ 	.byte	0x00, 0xf0, 0x11, 0x00


	//----- nvinfo : EIATTR_KPARAM_INFO
	.align		4
.L_41:
        /*0028*/ 	.byte	0x04, 0x17
        /*002a*/ 	.short	(.L_43 - .L_42)
.L_42:
        /*002c*/ 	.word	0x00000000
        /*0030*/ 	.short	0x0002
        /*0032*/ 	.short	0x0010
        /*0034*/ 	.byte	0x00, 0xf5, 0x21, 0x00


	//----- nvinfo : EIATTR_KPARAM_INFO
	.align		4
.L_43:
        /*0038*/ 	.byte	0x04, 0x17
        /*003a*/ 	.short	(.L_45 - .L_44)
.L_44:
        /*003c*/ 	.word	0x00000000
        /*0040*/ 	.short	0x0001
        /*0042*/ 	.short	0x0008
        /*0044*/ 	.byte	0x00, 0xf5, 0x21, 0x00


	//----- nvinfo : EIATTR_KPARAM_INFO
	.align		4
.L_45:
        /*0048*/ 	.byte	0x04, 0x17
        /*004a*/ 	.short	(.L_47 - .L_46)
.L_46:
        /*004c*/ 	.word	0x00000000
        /*0050*/ 	.short	0x0000
        /*0052*/ 	.short	0x0000
        /*0054*/ 	.byte	0x00, 0xf5, 0x21, 0x00


	//----- nvinfo : EIATTR_SPARSE_MMA_MASK
	.align		4
.L_47:
        /*0058*/ 	.byte	0x03, 0x50
        /*005a*/ 	.short	0x0000


	//----- nvinfo : EIATTR_MAXREG_COUNT
	.align		4
        /*005c*/ 	.byte	0x03, 0x1b
        /*005e*/ 	.short	0x00ff


	//----- nvinfo : EIATTR_MERCURY_ISA_VERSION
	.align		4
        /*0060*/ 	.byte	0x03, 0x5f
        /*0062*/ 	.short	0x0101


	//----- nvinfo : EIATTR_VRC_CTA_INIT_COUNT
	.align		4
        /*0064*/ 	.byte	0x02, 0x4a
	.zero		1
	.zero		1


	//----- nvinfo : EIATTR_EXIT_INSTR_OFFSETS
	.align		4
        /*0068*/ 	.byte	0x04, 0x1c
        /*006a*/ 	.short	(.L_49 - .L_48)


	//   ....[0]....
.L_48:
        /*006c*/ 	.word	0x00000060


	//   ....[1]....
        /*0070*/ 	.word	0x000003c0


	//----- nvinfo : EIATTR_CRS_STACK_SIZE
	.align		4
.L_49:
        /*0074*/ 	.byte	0x04, 0x1e
        /*0076*/ 	.short	(.L_51 - .L_50)
.L_50:
        /*0078*/ 	.word	0x00000000


	//----- nvinfo : EIATTR_CBANK_PARAM_SIZE
	.align		4
.L_51:
        /*007c*/ 	.byte	0x03, 0x19
        /*007e*/ 	.short	0x0020


	//----- nvinfo : EIATTR_PARAM_CBANK
	.align		4
        /*0080*/ 	.byte	0x04, 0x0a
        /*0082*/ 	.short	(.L_53 - .L_52)
	.align		4
.L_52:
        /*0084*/ 	.word	index@(.nv.constant0._Z13geglu_forwardPfS_S_ii)
        /*0088*/ 	.short	0x0380
        /*008a*/ 	.short	0x0020


	//----- nvinfo : EIATTR_SW_WAR
	.align		4
.L_53:
        /*008c*/ 	.byte	0x04, 0x36
        /*008e*/ 	.short	(.L_55 - .L_54)
.L_54:
        /*0090*/ 	.word	0x00000008
.L_55:


//--------------------- .nv.callgraph             --------------------------
	.section	.nv.callgraph,"",@"SHT_CUDA_CALLGRAPH"
	.align	4
	.sectionentsize	8
	.align		4
        /*0000*/ 	.word	0x00000000
	.align		4
        /*0004*/ 	.word	0xffffffff
	.align		4
        /*0008*/ 	.word	0x00000000
	.align		4
        /*000c*/ 	.word	0xfffffffe
	.align		4
        /*0010*/ 	.word	0x00000000
	.align		4
        /*0014*/ 	.word	0xfffffffd
	.align		4
        /*0018*/ 	.word	0x00000000
	.align		4
        /*001c*/ 	.word	0xfffffffc


//--------------------- .text._Z14geglu_backwardPfS_S_S_S_ii --------------------------
	.section	.text._Z14geglu_backwardPfS_S_S_S_ii,"ax",@progbits
	.align	128
        .global         _Z14geglu_backwardPfS_S_S_S_ii
        .type           _Z14geglu_backwardPfS_S_S_S_ii,@function
        .size           _Z14geglu_backwardPfS_S_S_S_ii,(.L_x_4 - _Z14geglu_backwardPfS_S_S_S_ii)
        .other          _Z14geglu_backwardPfS_S_S_S_ii,@"STO_CUDA_ENTRY STV_DEFAULT"
_Z14geglu_backwardPfS_S_S_S_ii:
.text._Z14geglu_backwardPfS_S_S_S_ii:
[----:B------:R-:W-:Y:S01]  /*0000*/  LDC R1, c[0x0][0x37c] ;  /* 0x0000df00ff017b82 */ /* 0x000fe20000000800 */
[----:B------:R-:W0:Y:S07]  /*0010*/  S2R R20, SR_TID.X ;  /* 0x0000000000147919 */ /* 0x000e2e0000002100 */
[----:B------:R-:W0:Y:S08]  /*0020*/  LDC.64 R22, c[0x0][0x3a8] ;  /* 0x0000ea00ff167b82 */ /* 0x000e300000000a00 */
[----:B------:R-:W1:Y:S01]  /*0030*/  S2UR UR4, SR_CTAID.X ;  /* 0x00000000000479c3 */ /* 0x000e620000002500 */
[----:B0-----:R-:W-:-:S04]  /*0040*/  ISETP.GE.AND P0, PT, R20, R23, PT ;  /* 0x000000171400720c */ /* 0x001fc80003f06270 */
[----:B-1----:R-:W-:-:S13]  /*0050*/  ISETP.LE.OR P0, PT, R22, UR4, P0 ;  /* 0x0000000416007c0c */ /* 0x002fda0008703670 */
[----:B------:R-:W-:Y:S05]  /*0060*/  @P0 EXIT ;  /* 0x000000000000094d */ /* 0x000fea0003800000 */
[----:B------:R-:W0:Y:S01]  /*0070*/  LDC.64 R2, c[0x0][0x3a0] ;  /* 0x0000e800ff027b82 */ /* 0x000e220000000a00 */
[----:B------:R-:W1:Y:S01]  /*0080*/  LDCU UR5, c[0x0][0x360] ;  /* 0x00006c00ff0577ac */ /* 0x000e620008000800 */
[----:B------:R-:W2:Y:S06]  /*0090*/  LDCU.64 UR6, c[0x0][0x358] ;  /* 0x00006b00ff0677ac */ /* 0x000eac0008000a00 */
[----:B------:R-:W3:Y:S08]  /*00a0*/  LDC.64 R4, c[0x0][0x380] ;  /* 0x0000e000ff047b82 */ /* 0x000ef00000000a00 */
[----:B------:R-:W4:Y:S08]  /*00b0*/  LDC.64 R6, c[0x0][0x388] ;  /* 0x0000e200ff067b82 */ /* 0x000f300000000a00 */
[----:B------:R-:W0:Y:S08]  /*00c0*/  LDC.64 R8, c[0x0][0x390] ;  /* 0x0000e400ff087b82 */ /* 0x000e300000000a00 */
[----:B-12---:R-:W0:Y:S02]  /*00d0*/  LDC.64 R10, c[0x0][0x398] ;  /* 0x0000e600ff0a7b82 */ /* 0x006e240000000a00 */
.L_x_0:
[----:B------:R-:W-:-:S04]  /*00e0*/  IMAD R21, R23, UR4, R20 ;  /* 0x0000000417157c24 */ /* 0x000fc8000f8e0214 */
[----:B-1--4-:R-:W-:-:S05]  /*00f0*/  IMAD.WIDE R12, R21, 0x4, R6 ;  /* 0x00000004150c7825 */ /* 0x012fca00078e0206 */
[----:B------:R-:W2:Y:S01]  /*0100*/  LDG.E R0, desc[UR6][R12.64] ;  /* 0x000000060c007981 */ /* 0x000ea2000c1e1900 */
[----:B0-----:R-:W-:-:S04]  /*0110*/  IMAD.WIDE R16, R21, 0x4, R8 ;  /* 0x0000000415107825 */ /* 0x001fc800078e0208 */
[----:B---3--:R-:W-:Y:S01]  /*0120*/  IMAD.WIDE R18, R21, 0x4, R4 ;  /* 0x0000000415127825 */ /* 0x008fe200078e0204 */
[----:B------:R-:W3:Y:S04]  /*0130*/  LDG.E R22, desc[UR6][R16.64] ;  /* 0x0000000610167981 */ /* 0x000ee8000c1e1900 */
[----:B------:R0:W3:Y:S01]  /*0140*/  LDG.E R25, desc[UR6][R18.64] ;  /* 0x0000000612197981 */ /* 0x0000e2000c1e1900 */
[----:B------:R-:W-:Y:S01]  /*0150*/  UMOV UR8, 0x6d4801f7 ;  /* 0x6d4801f700087882 */ /* 0x000fe20000000000 */
[----:B------:R-:W-:Y:S01]  /*0160*/  UMOV UR9, 0x3fa6e4e2 ;  /* 0x3fa6e4e200097882 */ /* 0x000fe20000000000 */
[----:B------:R-:W-:Y:S01]  /*0170*/  UMOV UR10, 0xd1f60179 ;  /* 0xd1f60179000a7882 */ /* 0x000fe20000000000 */
[----:B------:R-:W-:Y:S01]  /*0180*/  UMOV UR11, 0x3fc12ba9 ;  /* 0x3fc12ba9000b7882 */ /* 0x000fe20000000000 */
[----:B------:R-:W-:Y:S01]  /*0190*/  IADD3 R20, PT, PT, R20, UR5, RZ ;  /* 0x0000000514147c10 */ /* 0x000fe2000fffe0ff */
[----:B0-----:R-:W-:-:S02]  /*01a0*/  HFMA2 R18, -RZ, RZ, 1.125, -9232 ;  /* 0x3c80f082ff127431 */ /* 0x001fc400000001ff */
[C---:B--2---:R-:W-:Y:S01]  /*01b0*/  FMUL R27, R0.reuse, R0 ;  /* 0x00000000001b7220 */ /* 0x044fe20000400000 */
[----:B------:R-:W-:Y:S03]  /*01c0*/  F2F.F64.F32 R14, R0 ;  /* 0x00000000000e7310 */ /* 0x000fe60000201800 */
[----:B------:R-:W-:-:S05]  /*01d0*/  FMUL R24, R0, R27 ;  /* 0x0000001b00187220 */ /* 0x000fca0000400000 */
[----:B------:R0:W1:Y:S01]  /*01e0*/  F2F.F64.F32 R26, R24 ;  /* 0x00000018001a7310 */ /* 0x0000620000201800 */
[----:B---3--:R-:W-:Y:S01]  /*01f0*/  FMUL R22, R22, R25 ;  /* 0x0000001916167220 */ /* 0x008fe20000400000 */
[----:B0-----:R-:W-:Y:S01]  /*0200*/  MOV R24, 0x3f800000 ;  /* 0x3f80000000187802 */ /* 0x001fe20000000f00 */
[----:B-1----:R-:W-:Y:S01]  /*0210*/  DFMA R26, R26, UR8, R14 ;  /* 0x000000081a1a7c2b */ /* 0x002fe2000800000e */
[----:B------:R-:W-:Y:S01]  /*0220*/  UMOV UR8, 0x40000000 ;  /* 0x4000000000087882 */ /* 0x000fe20000000000 */
[----:B------:R-:W-:-:S06]  /*0230*/  UMOV UR9, 0x3fe98845 ;  /* 0x3fe9884500097882 */ /* 0x000fcc0000000000 */
[----:B------:R-:W-:-:S10]  /*0240*/  DMUL R12, R26, UR8 ;  /* 0x000000081a0c7c28 */ /* 0x000fd40008000000 */
[----:B------:R-:W0:Y:S01]  /*0250*/  F2F.F32.F64 R12, R12 ;  /* 0x0000000c000c7310 */ /* 0x000e220000301000 */
[----:B------:R-:W-:-:S04]  /*0260*/  SHF.R.U32.HI R0, RZ, 0x1f, R13 ;  /* 0x0000001fff007819 */ /* 0x000fc8000001160d */
[----:B------:R-:W-:-:S04]  /*0270*/  LOP3.LUT R0, R0, 0x1, RZ, 0xc0, !PT ;  /* 0x0000000100007812 */ /* 0x000fc800078ec0ff */
[----:B------:R-:W-:-:S04]  /*0280*/  ISETP.NE.U32.AND P0, PT, R0, 0x1, PT ;  /* 0x000000010000780c */ /* 0x000fc80003f05070 */
[----:B------:R-:W-:Y:S01]  /*0290*/  ISETP.NE.U32.AND.EX P0, PT, RZ, RZ, PT, P0 ;  /* 0x000000ffff00720c */ /* 0x000fe20003f05100 */
[C---:B0-----:R-:W-:Y:S01]  /*02a0*/  FMUL R16, |R12|.reuse, 2.8853900432586669922 ;  /* 0x4038aa3b0c107820 */ /* 0x041fe20000400200 */
[C---:B------:R-:W-:Y:S01]  /*02b0*/  FMUL R19, R12.reuse, R12 ;  /* 0x0000000c0c137220 */ /* 0x040fe20000400000 */
[C---:B------:R-:W-:Y:S02]  /*02c0*/  FSETP.GE.AND P1, PT, |R12|.reuse, 9.010913848876953125, PT ;  /* 0x41102cb40c00780b */ /* 0x040fe40003f26200 */
[----:B------:R-:W-:Y:S01]  /*02d0*/  FSETP.GE.AND P2, PT, |R12|, 0.60000002384185791016, PT ;  /* 0x3f19999a0c00780b */ /* 0x000fe20003f46200 */
[C---:B------:R-:W-:Y:S01]  /*02e0*/  FFMA R18, R19.reuse, R18, -0.052303962409496307373 ;  /* 0xbd563cae13127423 */ /* 0x040fe20000000012 */
[----:B------:R-:W0:Y:S03]  /*02f0*/  MUFU.EX2 R16, R16 ;  /* 0x0000001000107308 */ /* 0x000e260000000800 */
[----:B------:R-:W-:Y:S01]  /*0300*/  FFMA R18, R19, R18, 0.1331529766321182251 ;  /* 0x3e08594113127423 */ /* 0x000fe20000000012 */
[----:B0-----:R-:W-:-:S06]  /*0310*/  FADD R17, R16, 1 ;  /* 0x3f80000010117421 */ /* 0x001fcc0000000000 */
[----:B------:R-:W0:Y:S02]  /*0320*/  MUFU.RCP R17, R17 ;  /* 0x0000001100117308 */ /* 0x000e240000001000 */
[----:B0-----:R-:W-:-:S05]  /*0330*/  FFMA R0, R17, -2, R24 ;  /* 0xc000000011007823 */ /* 0x001fca0000000018 */
[----:B------:R-:W-:Y:S01]  /*0340*/  FSEL R16, R0, 1, !P1 ;  /* 0x3f80000000107808 */ /* 0x000fe20004800000 */
[----:B------:R-:W-:-:S03]  /*0350*/  FFMA R0, R19, R18, -0.33332768082618713379 ;  /* 0xbeaaa9ed13007423 */ /* 0x000fc60000000012 */
[----:B------:R-:W-:Y:S01]  /*0360*/  FSEL R16, -|R16|, |R16|, !P0 ;  /* 0x4000001010107208 */ /* 0x000fe20004000300 */
[----:B------:R-:W-:Y:S01]  /*0370*/  FFMA R19, R19, R0, RZ ;  /* 0x0000000013137223 */ /* 0x000fe200000000ff */
[----:B------:R-:W-:-:S03]  /*0380*/  ISETP.GE.AND P0, PT, R20, R23, PT ;  /* 0x000000171400720c */ /* 0x000fc60003f06270 */
[----:B------:R-:W-:Y:S01]  /*0390*/  @!P2 FFMA R16, R12, R19, R12 ;  /* 0x000000130c10a223 */ /* 0x000fe2000000000c */
[----:B------:R-:W-:-:S03]  /*03a0*/  DMUL R18, R14, UR10 ;  /* 0x0000000a0e127c28 */ /* 0x000fc60008000000 */
[C---:B------:R-:W-:Y:S01]  /*03b0*/  FFMA R24, -R16.reuse, R16, 1 ;  /* 0x3f80000010187423 */ /* 0x040fe20000000110 */
[----:B------:R-:W-:-:S03]  /*03c0*/  FADD R0, R16, 1 ;  /* 0x3f80000010007421 */ /* 0x000fc60000000000 */
[----:B------:R-:W0:Y:S01]  /*03d0*/  F2F.F64.F32 R12, R24 ;  /* 0x00000018000c7310 */ /* 0x000e220000201800 */
[C---:B------:R-:W-:Y:S02]  /*03e0*/  DFMA R18, R14.reuse, R18, 1 ;  /* 0x3ff000000e12742b */ /* 0x040fe40000000012 */
[----:B------:R-:W-:-:S05]  /*03f0*/  DMUL R14, R14, 0.5 ;  /* 0x3fe000000e0e7828 */ /* 0x000fca0000000000 */
[----:B------:R-:W1:Y:S01]  /*0400*/  F2F.F64.F32 R16, R0 ;  /* 0x0000000000107310 */ /* 0x000e620000201800 */
[----:B------:R-:W-:Y:S02]  /*0410*/  DMUL R18, R18, UR8 ;  /* 0x0000000812127c28 */ /* 0x000fe40008000000 */
[----:B0-----:R-:W-:-:S08]  /*0420*/  DMUL R12, R14, R12 ;  /* 0x0000000c0e0c7228 */ /* 0x001fd00000000000 */
[----:B------:R-:W-:Y:S02]  /*0430*/  DMUL R18, R12, R18 ;  /* 0x000000120c127228 */ /* 0x000fe40000000000 */
[----:B-1----:R-:W-:Y:S01]  /*0440*/  DMUL R16, R14, R16 ;  /* 0x000000100e107228 */ /* 0x002fe20000000000 */
[----:B------:R-:W-:-:S07]  /*0450*/  IMAD.WIDE R12, R21, 0x4, R2 ;  /* 0x00000004150c7825 */ /* 0x000fce00078e0202 */
[----:B------:R-:W0:Y:S08]  /*0460*/  F2F.F32.F64 R19, R18 ;  /* 0x0000001200137310 */ /* 0x000e300000301000 */
[----:B------:R-:W1:Y:S01]  /*0470*/  F2F.F32.F64 R16, R16 ;  /* 0x0000001000107310 */ /* 0x000e620000301000 */
[----:B0-----:R-:W-:-:S04]  /*0480*/  FFMA R15, R0, 0.5, R19 ;  /* 0x3f000000000f7823 */ /* 0x001fc80000000013 */
[----:B------:R-:W-:Y:S01]  /*0490*/  FMUL R27, R22, R15 ;  /* 0x0000000f161b7220 */ /* 0x000fe20000400000 */
[----:B------:R-:W-:-:S04]  /*04a0*/  IMAD.WIDE R14, R21, 0x4, R10 ;  /* 0x00000004150e7825 */ /* 0x000fc800078e020a */
[----:B-1----:R-:W-:-:S05]  /*04b0*/  FMUL R25, R25, R16 ;  /* 0x0000001019197220 */ /* 0x002fca0000400000 */
[----:B------:R1:W-:Y:S04]  /*04c0*/  STG.E desc[UR6][R12.64], R25 ;  /* 0x000000190c007986 */ /* 0x0003e8000c101906 */
[----:B------:R1:W-:Y:S01]  /*04d0*/  STG.E desc[UR6][R14.64], R27 ;  /* 0x0000001b0e007986 */ /* 0x0003e2000c101906 */
[----:B------:R-:W-:Y:S05]  /*04e0*/  @!P0 BRA `(.L_x_0) ;  /* 0xfffffff800fc8947 */ /* 0x000fea000383ffff */
[----:B------:R-:W-:Y:S05]  /*04f0*/  EXIT ;  /* 0x000000000000794d */ /* 0x000fea0003800000 */
.L_x_1:
[----:B------:R-:W-:-:S00]  /*0500*/  BRA `(.L_x_1) ;  /* 0xfffffffc00fc7947 */ /* 0x000fc0000383ffff */
[----:B------:R-:W-:-:S00]  /*0510*/  NOP ;  /* 0x0000000000007918 */ /* 0x000fc00000000000 */
        /* <DEDUP_REMOVED lines=14> */
.L_x_4:


//--------------------- .text._Z13geglu_forwardPfS_S_ii --------------------------
	.section	.text._Z13geglu_forwardPfS_S_ii,"ax",@progbits
	.align	128
        .global         _Z13geglu_forwardPfS_S_ii
        .type           _Z13geglu_forwardPfS_S_ii,@function
        .size           _Z13geglu_forwardPfS_S_ii,(.L_x_5 - _Z13geglu_forwardPfS_S_ii)
        .other          _Z13geglu_forwardPfS_S_ii,@"STO_CUDA_ENTRY STV_DEFAULT"
_Z13geglu_forwardPfS_S_ii:
.text._Z13geglu_forwardPfS_S_ii:
        /* <DEDUP_REMOVED lines=11> */
[----:B------:R-:W4:Y:S02]  /*00b0*/  LDC.64 R6, c[0x0][0x388] ;  /* 0x0000e200ff067b82 */ /* 0x000f240000000a00 */
.L_x_2:
[----:B0-----:R-:W-:-:S04]  /*00c0*/  IMAD R9, R21, UR4, R8 ;  /* 0x0000000415097c24 */ /* 0x001fc8000f8e0208 */
[----:B---3--:R-:W-:-:S06]  /*00d0*/  IMAD.WIDE R14, R9, 0x4, R4 ;  /* 0x00000004090e7825 */ /* 0x008fcc00078e0204 */
[----:B--2---:R-:W2:Y:S01]  /*00e0*/  LDG.E R14, desc[UR6][R14.64] ;  /* 0x000000060e0e7981 */ /* 0x004ea2000c1e1900 */
[----:B----4-:R-:W-:-:S05]  /*00f0*/  IMAD.WIDE R16, R9, 0x4, R6 ;  /* 0x0000000409107825 */ /* 0x010fca00078e0206 */
[----:B------:R3:W4:Y:S01]  /*0100*/  LDG.E R12, desc[UR6][R16.64] ;  /* 0x00000006100c7981 */ /* 0x000722000c1e1900 */
[----:B------:R-:W-:Y:S01]  /*0110*/  UMOV UR8, 0x6d4801f7 ;  /* 0x6d4801f700087882 */ /* 0x000fe20000000000 */
[----:B------:R-:W-:Y:S01]  /*0120*/  UMOV UR9, 0x3fa6e4e2 ;  /* 0x3fa6e4e200097882 */ /* 0x000fe20000000000 */
[----:B------:R-:W-:Y:S01]  /*0130*/  HFMA2 R20, -RZ, RZ, 1.125, -9232 ;  /* 0x3c80f082ff147431 */ /* 0x000fe200000001ff */
[----:B------:R-:W-:Y:S02]  /*0140*/  MOV R23, 0x3f800000 ;  /* 0x3f80000000177802 */ /* 0x000fe40000000f00 */
[----:B-1----:R-:W-:Y:S01]  /*0150*/  IADD3 R8, PT, PT, R8, UR5, RZ ;  /* 0x0000000508087c10 */ /* 0x002fe2000fffe0ff */
[C---:B--2---:R-:W-:Y:S01]  /*0160*/  FMUL R13, R14.reuse, R14 ;  /* 0x0000000e0e0d7220 */ /* 0x044fe20000400000 */
[----:B------:R-:W-:Y:S03]  /*0170*/  F2F.F64.F32 R10, R14 ;  /* 0x0000000e000a7310 */ /* 0x000fe60000201800 */
[----:B------:R-:W-:-:S05]  /*0180*/  FMUL R0, R14, R13 ;  /* 0x0000000d0e007220 */ /* 0x000fca0000400000 */
[----:B------:R-:W1:Y:S02]  /*0190*/  F2F.F64.F32 R18, R0 ;  /* 0x0000000000127310 */ /* 0x000e640000201800 */
[----:B-1----:R-:W-:Y:S01]  /*01a0*/  DFMA R18, R18, UR8, R10 ;  /* 0x0000000812127c2b */ /* 0x002fe2000800000a */
[----:B------:R-:W-:Y:S01]  /*01b0*/  UMOV UR8, 0x40000000 ;  /* 0x4000000000087882 */ /* 0x000fe20000000000 */
[----:B------:R-:W-:Y:S01]  /*01c0*/  UMOV UR9, 0x3fe98845 ;  /* 0x3fe9884500097882 */ /* 0x000fe20000000000 */
[----:B------:R-:W-:-:S05]  /*01d0*/  DMUL R10, R10, 0.5 ;  /* 0x3fe000000a0a7828 */ /* 0x000fca0000000000 */
[----:B------:R-:W-:-:S06]  /*01e0*/  DMUL R18, R18, UR8 ;  /* 0x0000000812127c28 */ /* 0x000fcc0008000000 */
[----:B------:R-:W1:Y:S04]  /*01f0*/  F2F.F32.F64 R13, R18 ;  /* 0x00000012000d7310 */ /* 0x000e680000301000 */
[----:B------:R-:W-:-:S04]  /*0200*/  SHF.R.U32.HI R14, RZ, 0x1f, R19 ;  /* 0x0000001fff0e7819 */ /* 0x000fc80000011613 */
[----:B------:R-:W-:-:S04]  /*0210*/  LOP3.LUT R0, R14, 0x1, RZ, 0xc0, !PT ;  /* 0x000000010e007812 */ /* 0x000fc800078ec0ff */
[----:B------:R-:W-:Y:S01]  /*0220*/  ISETP.NE.U32.AND P0, PT, R0, 0x1, PT ;  /* 0x000000010000780c */ /* 0x000fe20003f05070 */
[C---:B-1----:R-:W-:Y:S01]  /*0230*/  FMUL R15, |R13|.reuse, 2.8853900432586669922 ;  /* 0x4038aa3b0d0f7820 */ /* 0x042fe20000400200 */
[C---:B---3--:R-:W-:Y:S01]  /*0240*/  FMUL R17, R13.reuse, R13 ;  /* 0x0000000d0d117220 */ /* 0x048fe20000400000 */
[C---:B------:R-:W-:Y:S02]  /*0250*/  FSETP.GE.AND P1, PT, |R13|.reuse, 9.010913848876953125, PT ;  /* 0x41102cb40d00780b */ /* 0x040fe40003f26200 */
[----:B------:R-:W-:Y:S01]  /*0260*/  FSETP.GE.AND P2, PT, |R13|, 0.60000002384185791016, PT ;  /* 0x3f19999a0d00780b */ /* 0x000fe20003f46200 */
[----:B------:R-:W-:Y:S01]  /*0270*/  FFMA R14, R17, R20, -0.052303962409496307373 ;  /* 0xbd563cae110e7423 */ /* 0x000fe20000000014 */
[----:B------:R-:W1:Y:S01]  /*0280*/  MUFU.EX2 R15, R15 ;  /* 0x0000000f000f7308 */ /* 0x000e620000000800 */
[----:B------:R-:W-:Y:S01]  /*0290*/  ISETP.NE.U32.AND.EX P0, PT, RZ, RZ, PT, P0 ;  /* 0x000000ffff00720c */ /* 0x000fe20003f05100 */
[----:B-1----:R-:W-:-:S06]  /*02a0*/  FADD R16, R15, 1 ;  /* 0x3f8000000f107421 */ /* 0x002fcc0000000000 */
[----:B------:R-:W1:Y:S02]  /*02b0*/  MUFU.RCP R16, R16 ;  /* 0x0000001000107308 */ /* 0x000e640000001000 */
[----:B-1----:R-:W-:Y:S01]  /*02c0*/  FFMA R0, R16, -2, R23 ;  /* 0xc000000010007823 */ /* 0x002fe20000000017 */
[----:B------:R-:W-:-:S04]  /*02d0*/  FFMA R16, R17, R14, 0.1331529766321182251 ;  /* 0x3e08594111107423 */ /* 0x000fc8000000000e */
[----:B------:R-:W-:Y:S01]  /*02e0*/  FSEL R14, R0, 1, !P1 ;  /* 0x3f800000000e7808 */ /* 0x000fe20004800000 */
[----:B------:R-:W-:-:S03]  /*02f0*/  FFMA R0, R17, R16, -0.33332768082618713379 ;  /* 0xbeaaa9ed11007423 */ /* 0x000fc60000000010 */
[----:B------:R-:W-:Y:S01]  /*0300*/  FSEL R14, -|R14|, |R14|, !P0 ;  /* 0x4000000e0e0e7208 */ /* 0x000fe20004000300 */
[----:B------:R-:W-:Y:S01]  /*0310*/  FFMA R0, R17, R0, RZ ;  /* 0x0000000011007223 */ /* 0x000fe200000000ff */
[----:B------:R-:W-:-:S03]  /*0320*/  ISETP.GE.AND P0, PT, R8, R21, PT ;  /* 0x000000150800720c */ /* 0x000fc60003f06270 */
[----:B------:R-:W-:-:S04]  /*0330*/  @!P2 FFMA R14, R13, R0, R13 ;  /* 0x000000000d0ea223 */ /* 0x000fc8000000000d */
[----:B------:R-:W-:-:S04]  /*0340*/  FADD R0, R14, 1 ;  /* 0x3f8000000e007421 */ /* 0x000fc80000000000 */
[----:B------:R-:W1:Y:S02]  /*0350*/  F2F.F64.F32 R14, R0 ;  /* 0x00000000000e7310 */ /* 0x000e640000201800 */
[----:B-1----:R-:W-:Y:S01]  /*0360*/  DMUL R10, R10, R14 ;  /* 0x0000000e0a0a7228 */ /* 0x002fe20000000000 */
[----:B0-----:R-:W-:-:S09]  /*0370*/  IMAD.WIDE R14, R9, 0x4, R2 ;  /* 0x00000004090e7825 */ /* 0x001fd200078e0202 */
[----:B------:R-:W4:Y:S02]  /*0380*/  F2F.F32.F64 R11, R10 ;  /* 0x0000000a000b7310 */ /* 0x000f240000301000 */
[----:B----4-:R-:W-:-:S05]  /*0390*/  FMUL R9, R12, R11 ;  /* 0x0000000b0c097220 */ /* 0x010fca0000400000 */
[----:B------:R0:W-:Y:S01]  /*03a0*/  STG.E desc[UR6][R14.64], R9 ;  /* 0x000000090e007986 */ /* 0x0001e2000c101906 */
[----:B------:R-:W-:Y:S05]  /*03b0*/  @!P0 BRA `(.L_x_2) ;  /* 0xfffffffc00408947 */ /* 0x000fea000383ffff */
[----:B------:R-:W-:Y:S05]  /*03c0*/  EXIT ;  /* 0x000000000000794d */ /* 0x000fea0003800000 */
.L_x_3:
        /* <DEDUP_REMOVED lines=11> */
.L_x_5:


//--------------------- .nv.shared.reserved.0     --------------------------
	.section	.nv.shared.reserved.0,"aw",@nobits
	.weak		__nv_reservedSMEM_offset_0_alias
	.size		__nv_reservedSMEM_offset_0_alias, 0, 64
	.other		__nv_reservedSMEM_offset_0_alias,@"STO_CUDA_RESERVED_SHARED STV_DEFAULT"
__nv_reservedSMEM_offset_0_alias:
	.zero		0
	.zero		64


//--------------------- .nv.constant0._Z14geglu_backwardPfS_S_S_S_ii --------------------------
	.section	.nv.constant0._Z14geglu_backwardPfS_S_S_S_ii,"a",@progbits
	.sectionflags	@""
	.align	4
.nv.constant0._Z14geglu_backwardPfS_S_S_S_ii:
	.zero		944


//--------------------- .nv.constant0._Z13geglu_forwardPfS_S_ii --------------------------
	.section	.nv.constant0._Z13geglu_forwardPfS_S_ii,"a",@progbits
	.sectionflags	@""
	.align	4
.nv.constant0._Z13geglu_forwardPfS_S_ii:
	.zero		928


//--------------------- SYMBOLS --------------------------

	.type		.nv.reservedSmem.offset0,@object
	.size		.nv.reservedSmem.offset0,0x4
